//
// Generated by NVIDIA NVVM Compiler
//
// Compiler Build ID: CL-36424714
// Cuda compilation tools, release 13.0, V13.0.88
// Based on NVVM 20.0.0
//

.version 9.0
.target sm_100
.address_size 64

	// .globl	_Z13addVectorsGPUPfS_S_i

.visible .entry _Z13addVectorsGPUPfS_S_i(
	.param .u64 .ptr .align 1 _Z13addVectorsGPUPfS_S_i_param_0,
	.param .u64 .ptr .align 1 _Z13addVectorsGPUPfS_S_i_param_1,
	.param .u64 .ptr .align 1 _Z13addVectorsGPUPfS_S_i_param_2,
	.param .u32 _Z13addVectorsGPUPfS_S_i_param_3
)
{
	.reg .pred 	%p<3>;
	.reg .b32 	%r<7>;
	.reg .b32 	%f<4>;
	.reg .b64 	%rd<11>;

	ld.param.u64 	%rd4, [_Z13addVectorsGPUPfS_S_i_param_0];
	ld.param.u64 	%rd5, [_Z13addVectorsGPUPfS_S_i_param_1];
	ld.param.u64 	%rd6, [_Z13addVectorsGPUPfS_S_i_param_2];
	ld.param.u32 	%r5, [_Z13addVectorsGPUPfS_S_i_param_3];
	mov.u32 	%r6, %tid.x;
	setp.ge.s32 	%p1, %r6, %r5;
	@%p1 bra 	$L__BB0_3;
	mov.u32 	%r2, %ntid.x;
	cvta.to.global.u64 	%rd1, %rd4;
	cvta.to.global.u64 	%rd2, %rd5;
	cvta.to.global.u64 	%rd3, %rd6;
$L__BB0_2:
	mul.wide.s32 	%rd7, %r6, 4;
	add.s64 	%rd8, %rd1, %rd7;
	ld.global.f32 	%f1, [%rd8];
	add.s64 	%rd9, %rd2, %rd7;
	ld.global.f32 	%f2, [%rd9];
	add.f32 	%f3, %f1, %f2;
	add.s64 	%rd10, %rd3, %rd7;
	st.global.f32 	[%rd10], %f3;
	add.s32 	%r6, %r6, %r2;
	setp.lt.s32 	%p2, %r6, %r5;
	@%p2 bra 	$L__BB0_2;
$L__BB0_3:
	ret;

}


// ===== COMPILED SASS (sm_100) =====

	.target	sm_100

	.elftype	@"ET_EXEC"


//--------------------- .note.nv.tkinfo           --------------------------
	.section	.note.nv.tkinfo,"",@"SHT_NOTE"
	.sectionflags	@"SHF_NOTE_NV_TKINFO"
	.tkinfo
        /*0018*/ 	.word	0x00000002
        /*0030*/ 	.string	""
        /*0030*/ 	.string	"ptxas"
        /*0030*/ 	.string	"Cuda compilation tools, release 13.0, V13.0.88"
        /*0030*/ 	.string	"Build cuda_13.0.r13.0/compiler.36424714_0"
        /*0030*/ 	.string	"-arch sm_100 -m 64 "



//--------------------- .note.nv.cuinfo           --------------------------
	.section	.note.nv.cuinfo,"",@"SHT_NOTE"
	.sectionflags	@"SHF_NOTE_NV_CUINFO"
        /*0018*/ 	.short	0x0002
        /*001a*/ 	.short	0x0064
        /*001c*/ 	.short	0x0082
	.zero		2


//--------------------- .nv.info                  --------------------------
	.section	.nv.info,"",@"SHT_CUDA_INFO"
	.align	4


	//----- nvinfo : EIATTR_REGCOUNT
	.align		4
        /*0000*/ 	.byte	0x04, 0x2f
        /*0002*/ 	.short	(.L_1 - .L_0)
	.align		4
.L_0:
        /*0004*/ 	.word	index@(_Z13addVectorsGPUPfS_S_i)
        /*0008*/ 	.word	0x00000014


	//----- nvinfo : EIATTR_FRAME_SIZE
	.align		4
.L_1:
        /*000c*/ 	.byte	0x04, 0x11
        /*000e*/ 	.short	(.L_3 - .L_2)
	.align		4
.L_2:
        /*0010*/ 	.word	index@(_Z13addVectorsGPUPfS_S_i)
        /*0014*/ 	.word	0x00000000


	//----- nvinfo : EIATTR_MIN_STACK_SIZE
	.align		4
.L_3:
        /*0018*/ 	.byte	0x04, 0x12
        /*001a*/ 	.short	(.L_5 - .L_4)
	.align		4
.L_4:
        /*001c*/ 	.word	index@(_Z13addVectorsGPUPfS_S_i)
        /*0020*/ 	.word	0x00000000
.L_5:


//--------------------- .nv.compat                --------------------------
	.section	.nv.compat,"",@"SHT_CUDA_COMPAT_INFO"
	.align	4
        /*0000*/ 	.byte	0x02, 0x09, 0x00, 0x00, 0x02, 0x02, 0x01, 0x00, 0x02, 0x05, 0x05, 0x00, 0x03, 0x07, 0x01, 0x01
        /*0010*/ 	.byte	0x02, 0x03, 0x00, 0x00, 0x02, 0x06, 0x01, 0x00, 0x04, 0x0b, 0x08, 0x00, 0x09, 0x00, 0x00, 0x00
        /*0020*/ 	.byte	0x00, 0x00, 0x00, 0x00


//--------------------- .nv.info._Z13addVectorsGPUPfS_S_i --------------------------
	.section	.nv.info._Z13addVectorsGPUPfS_S_i,"",@"SHT_CUDA_INFO"
	.sectionflags	@""
	.align	4


	//----- nvinfo : EIATTR_CUDA_API_VERSION
	.align		4
        /*0000*/ 	.byte	0x04, 0x37
        /*0002*/ 	.short	(.L_7 - .L_6)
.L_6:
        /*0004*/ 	.word	0x00000082


	//----- nvinfo : EIATTR_KPARAM_INFO
	.align		4
.L_7:
        /*0008*/ 	.byte	0x04, 0x17
        /*000a*/ 	.short	(.L_9 - .L_8)
.L_8:
        /*000c*/ 	.word	0x00000000
        /*0010*/ 	.short	0x0003
        /*0012*/ 	.short	0x0018
        /*0014*/ 	.byte	0x00, 0xf0, 0x11, 0x00


	//----- nvinfo : EIATTR_KPARAM_INFO
	.align		4
.L_9:
        /*0018*/ 	.byte	0x04, 0x17
        /*001a*/ 	.short	(.L_11 - .L_10)
.L_10:
        /*001c*/ 	.word	0x00000000
        /*0020*/ 	.short	0x0002
        /*0022*/ 	.short	0x0010
        /*0024*/ 	.byte	0x00, 0xf5, 0x21, 0x00


	//----- nvinfo : EIATTR_KPARAM_INFO
	.align		4
.L_11:
        /*0028*/ 	.byte	0x04, 0x17
        /*002a*/ 	.short	(.L_13 - .L_12)
.L_12:
        /*002c*/ 	.word	0x00000000
        /*0030*/ 	.short	0x0001
        /*0032*/ 	.short	0x0008
        /*0034*/ 	.byte	0x00, 0xf5, 0x21, 0x00


	//----- nvinfo : EIATTR_KPARAM_INFO
	.align		4
.L_13:
        /*0038*/ 	.byte	0x04, 0x17
        /*003a*/ 	.short	(.L_15 - .L_14)
.L_14:
        /*003c*/ 	.word	0x00000000
        /*0040*/ 	.short	0x0000
        /*0042*/ 	.short	0x0000
        /*0044*/ 	.byte	0x00, 0xf5, 0x21, 0x00


	//----- nvinfo : EIATTR_SPARSE_MMA_MASK
	.align		4
.L_15:
        /*0048*/ 	.byte	0x03, 0x50
        /*004a*/ 	.short	0x0000


	//----- nvinfo : EIATTR_MAXREG_COUNT
	.align		4
        /*004c*/ 	.byte	0x03, 0x1b
        /*004e*/ 	.short	0x00ff


	//----- nvinfo : EIATTR_MERCURY_ISA_VERSION
	.align		4
        /*0050*/ 	.byte	0x03, 0x5f
        /*0052*/ 	.short	0x0101


	//----- nvinfo : EIATTR_VRC_CTA_INIT_COUNT
	.align		4
        /*0054*/ 	.byte	0x02, 0x4a
	.zero		1
	.zero		1


	//----- nvinfo : EIATTR_EXIT_INSTR_OFFSETS
	.align		4
        /*0058*/ 	.byte	0x04, 0x1c
        /*005a*/ 	.short	(.L_17 - .L_16)


	//   ....[0]....
.L_16:
        /*005c*/ 	.word	0x00000040


	//   ....[1]....
        /*0060*/ 	.word	0x00000140


	//----- nvinfo : EIATTR_CRS_STACK_SIZE
	.align		4
.L_17:
        /*0064*/ 	.byte	0x04, 0x1e
        /*0066*/ 	.short	(.L_19 - .L_18)
.L_18:
        /*0068*/ 	.word	0x00000000


	//----- nvinfo : EIATTR_CBANK_PARAM_SIZE
	.align		4
.L_19:
        /*006c*/ 	.byte	0x03, 0x19
        /*006e*/ 	.short	0x001c


	//----- nvinfo : EIATTR_PARAM_CBANK
	.align		4
        /*0070*/ 	.byte	0x04, 0x0a
        /*0072*/ 	.short	(.L_21 - .L_20)
	.align		4
.L_20:
        /*0074*/ 	.word	index@(.nv.constant0._Z13addVectorsGPUPfS_S_i)
        /*0078*/ 	.short	0x0380
        /*007a*/ 	.short	0x001c


	//----- nvinfo : EIATTR_SW_WAR
	.align		4
.L_21:
        /*007c*/ 	.byte	0x04, 0x36
        /*007e*/ 	.short	(.L_23 - .L_22)
.L_22:
        /*0080*/ 	.word	0x00000008
.L_23:


//--------------------- .nv.callgraph             --------------------------
	.section	.nv.callgraph,"",@"SHT_CUDA_CALLGRAPH"
	.align	4
	.sectionentsize	8
	.align		4
        /*0000*/ 	.word	0x00000000
	.align		4
        /*0004*/ 	.word	0xffffffff
	.align		4
        /*0008*/ 	.word	0x00000000
	.align		4
        /*000c*/ 	.word	0xfffffffe
	.align		4
        /*0010*/ 	.word	0x00000000
	.align		4
        /*0014*/ 	.word	0xfffffffd
	.align		4
        /*0018*/ 	.word	0x00000000
	.align		4
        /*001c*/ 	.word	0xfffffffc


//--------------------- .text._Z13addVectorsGPUPfS_S_i --------------------------
	.section	.text._Z13addVectorsGPUPfS_S_i,"ax",@progbits
	.align	128
        .global         _Z13addVectorsGPUPfS_S_i
        .type           _Z13addVectorsGPUPfS_S_i,@function
        .size           _Z13addVectorsGPUPfS_S_i,(.L_x_2 - _Z13addVectorsGPUPfS_S_i)
        .other          _Z13addVectorsGPUPfS_S_i,@"STO_CUDA_ENTRY STV_DEFAULT"
_Z13addVectorsGPUPfS_S_i:
.text._Z13addVectorsGPUPfS_S_i:
[----:B------:R-:W-:Y:S01]  /*0000*/  LDC R1, c[0x0][0x37c] ;  /* 0x0000df00ff017b82 */ /* 0x000fe20000000800 */
[----:B------:R-:W0:Y:S01]  /*0010*/  S2R R15, SR_TID.X ;  /* 0x00000000000f7919 */ /* 0x000e220000002100 */
[----:B------:R-:W0:Y:S02]  /*0020*/  LDCU UR5, c[0x0][0x398] ;  /* 0x00007300ff0577ac */ /* 0x000e240008000800 */
[----:B0-----:R-:W-:-:S13]  /*0030*/  ISETP.GE.AND P0, PT, R15, UR5, PT ;  /* 0x000000050f007c0c */ /* 0x001fda000bf06270 */
[----:B------:R-:W-:Y:S05]  /*0040*/  @P0 EXIT ;  /* 0x000000000000094d */ /* 0x000fea0003800000 */
[----:B------:R-:W0:Y:S01]  /*0050*/  LDC.64 R12, c[0x0][0x390] ;  /* 0x0000e400ff0c7b82 */ /* 0x000e220000000a00 */
[----:B------:R-:W1:Y:S01]  /*0060*/  LDCU UR4, c[0x0][0x360] ;  /* 0x00006c00ff0477ac */ /* 0x000e620008000800 */
[----:B------:R-:W2:Y:S06]  /*0070*/  LDCU.64 UR6, c[0x0][0x358] ;  /* 0x00006b00ff0677ac */ /* 0x000eac0008000a00 */
[----:B------:R-:W3:Y:S08]  /*0080*/  LDC.64 R8, c[0x0][0x380] ;  /* 0x0000e000ff087b82 */ /* 0x000ef00000000a00 */
[----:B------:R-:W4:Y:S02]  /*0090*/  LDC.64 R10, c[0x0][0x388] ;  /* 0x0000e200ff0a7b82 */ /* 0x000f240000000a00 */
.L_x_0:
[----:B---3--:R-:W-:-:S04]  /*00a0*/  IMAD.WIDE R2, R15, 0x4, R8 ;  /* 0x000000040f027825 */ /* 0x008fc800078e0208 */
[C---:B----4-:R-:W-:Y:S02]  /*00b0*/  IMAD.WIDE R4, R15.reuse, 0x4, R10 ;  /* 0x000000040f047825 */ /* 0x050fe400078e020a */
[----:B--2---:R-:W2:Y:S04]  /*00c0*/  LDG.E R2, desc[UR6][R2.64] ;  /* 0x0000000602027981 */ /* 0x004ea8000c1e1900 */
[----:B------:R-:W2:Y:S01]  /*00d0*/  LDG.E R5, desc[UR6][R4.64] ;  /* 0x0000000604057981 */ /* 0x000ea2000c1e1900 */
[C---:B0-----:R-:W-:Y:S01]  /*00e0*/  IMAD.WIDE R6, R15.reuse, 0x4, R12 ;  /* 0x000000040f067825 */ /* 0x041fe200078e020c */
[----:B-1----:R-:W-:-:S04]  /*00f0*/  IADD3 R15, PT, PT, R15, UR4, RZ ;  /* 0x000000040f0f7c10 */ /* 0x002fc8000fffe0ff */
[----:B------:R-:W-:Y:S01]  /*0100*/  ISETP.GE.AND P0, PT, R15, UR5, PT ;  /* 0x000000050f007c0c */ /* 0x000fe2000bf06270 */
[----:B--2---:R-:W-:-:S05]  /*0110*/  FADD R17, R2, R5 ;  /* 0x0000000502117221 */ /* 0x004fca0000000000 */
[----:B------:R0:W-:Y:S07]  /*0120*/  STG.E desc[UR6][R6.64], R17 ;  /* 0x0000001106007986 */ /* 0x0001ee000c101906 */
[----:B------:R-:W-:Y:S05]  /*0130*/  @!P0 BRA `(.L_x_0) ;  /* 0xfffffffc00d88947 */ /* 0x000fea000383ffff */
[----:B------:R-:W-:Y:S05]  /*0140*/  EXIT ;  /* 0x000000000000794d */ /* 0x000fea0003800000 */
.L_x_1:
[----:B------:R-:W-:-:S00]  /*0150*/  BRA `(.L_x_1) ;  /* 0xfffffffc00fc7947 */ /* 0x000fc0000383ffff */
[----:B------:R-:W-:-:S00]  /*0160*/  NOP ;  /* 0x0000000000007918 */ /* 0x000fc00000000000 */
        /* <DEDUP_REMOVED lines=9> */
.L_x_2:


//--------------------- .nv.shared.reserved.0     --------------------------
	.section	.nv.shared.reserved.0,"aw",@nobits
	.weak		__nv_reservedSMEM_offset_0_alias
	.size		__nv_reservedSMEM_offset_0_alias, 0, 64
	.other		__nv_reservedSMEM_offset_0_alias,@"STO_CUDA_RESERVED_SHARED STV_DEFAULT"
__nv_reservedSMEM_offset_0_alias:
	.zero		0
	.zero		64


//--------------------- .nv.constant0._Z13addVectorsGPUPfS_S_i --------------------------
	.section	.nv.constant0._Z13addVectorsGPUPfS_S_i,"a",@progbits
	.sectionflags	@""
	.align	4
.nv.constant0._Z13addVectorsGPUPfS_S_i:
	.zero		924


//--------------------- SYMBOLS --------------------------

	.type		.nv.reservedSmem.offset0,@object
	.size		.nv.reservedSmem.offset0,0x4
